	.headerflags	@"EF_CUDA_TEXMODE_UNIFIED EF_CUDA_64BIT_ADDRESS EF_CUDA_ACCELERATORS EF_CUDA_SM90 EF_CUDA_VIRTUAL_SM(EF_CUDA_SM90)"
	.elftype	@"ET_EXEC"


//--------------------- .nv.info                  --------------------------
	.section	.nv.info,"",@"SHT_CUDA_INFO"
	.align	4


	//----- nvinfo : EIATTR_REGCOUNT
	.align		4
        /*0000*/ 	.byte	0x04, 0x2f
        /*0002*/ 	.short	(.L_3 - .L_2)
	.align		4
.L_2:
        /*0004*/ 	.word	index@(triton_poi_fused__native_batch_norm_legit_no_training_1)
        /*0008*/ 	.word	0x00000011


	//----- nvinfo : EIATTR_MIN_STACK_SIZE
	.align		4
.L_3:
        /*000c*/ 	.byte	0x04, 0x12
        /*000e*/ 	.short	(.L_5 - .L_4)
	.align		4
.L_4:
        /*0010*/ 	.word	index@(triton_poi_fused__native_batch_norm_legit_no_training_1)
        /*0014*/ 	.word	0x00000000


	//----- nvinfo : EIATTR_FRAME_SIZE
	.align		4
.L_5:
        /*0018*/ 	.byte	0x04, 0x11
        /*001a*/ 	.short	(.L_7 - .L_6)
	.align		4
.L_6:
        /*001c*/ 	.word	index@(triton_poi_fused__native_batch_norm_legit_no_training_1)
        /*0020*/ 	.word	0x00000000


	//----- nvinfo : EIATTR_MIN_STACK_SIZE
	.align		4
.L_7:
        /*0024*/ 	.byte	0x04, 0x12
        /*0026*/ 	.short	(.L_9 - .L_8)
	.align		4
.L_8:
        /*0028*/ 	.word	index@(triton_poi_fused__native_batch_norm_legit_no_training_1)
        /*002c*/ 	.word	0x00000000
.L_9:


//--------------------- .nv.info.triton_poi_fused__native_batch_norm_legit_no_training_1 --------------------------
	.section	.nv.info.triton_poi_fused__native_batch_norm_legit_no_training_1,"",@"SHT_CUDA_INFO"
	.sectionflags	@""
	.align	4


	//----- nvinfo : EIATTR_CUDA_API_VERSION
	.align		4
        /*0000*/ 	.byte	0x04, 0x37
        /*0002*/ 	.short	(.L_11 - .L_10)
.L_10:
        /*0004*/ 	.word	0x0000007c


	//----- nvinfo : EIATTR_KPARAM_INFO
	.align		4
.L_11:
        /*0008*/ 	.byte	0x04, 0x17
        /*000a*/ 	.short	(.L_13 - .L_12)
.L_12:
        /*000c*/ 	.word	0x00000000
        /*0010*/ 	.short	0x0006
        /*0012*/ 	.short	0x0030
        /*0014*/ 	.byte	0x00, 0xf0, 0x11, 0x00


	//----- nvinfo : EIATTR_KPARAM_INFO
	.align		4
.L_13:
        /*0018*/ 	.byte	0x04, 0x17
        /*001a*/ 	.short	(.L_15 - .L_14)
.L_14:
        /*001c*/ 	.word	0x00000000
        /*0020*/ 	.short	0x0005
        /*0022*/ 	.short	0x0028
        /*0024*/ 	.byte	0x00, 0xf4, 0x21, 0x00


	//----- nvinfo : EIATTR_KPARAM_INFO
	.align		4
.L_15:
        /*0028*/ 	.byte	0x04, 0x17
        /*002a*/ 	.short	(.L_17 - .L_16)
.L_16:
        /*002c*/ 	.word	0x00000000
        /*0030*/ 	.short	0x0004
        /*0032*/ 	.short	0x0020
        /*0034*/ 	.byte	0x00, 0xf4, 0x21, 0x00


	//----- nvinfo : EIATTR_KPARAM_INFO
	.align		4
.L_17:
        /*0038*/ 	.byte	0x04, 0x17
        /*003a*/ 	.short	(.L_19 - .L_18)
.L_18:
        /*003c*/ 	.word	0x00000000
        /*0040*/ 	.short	0x0003
        /*0042*/ 	.short	0x0018
        /*0044*/ 	.byte	0x00, 0xf4, 0x21, 0x00


	//----- nvinfo : EIATTR_KPARAM_INFO
	.align		4
.L_19:
        /*0048*/ 	.byte	0x04, 0x17
        /*004a*/ 	.short	(.L_21 - .L_20)
.L_20:
        /*004c*/ 	.word	0x00000000
        /*0050*/ 	.short	0x0002
        /*0052*/ 	.short	0x0010
        /*0054*/ 	.byte	0x00, 0xf4, 0x21, 0x00


	//----- nvinfo : EIATTR_KPARAM_INFO
	.align		4
.L_21:
        /*0058*/ 	.byte	0x04, 0x17
        /*005a*/ 	.short	(.L_23 - .L_22)
.L_22:
        /*005c*/ 	.word	0x00000000
        /*0060*/ 	.short	0x0001
        /*0062*/ 	.short	0x0008
        /*0064*/ 	.byte	0x00, 0xf4, 0x21, 0x00


	//----- nvinfo : EIATTR_KPARAM_INFO
	.align		4
.L_23:
        /*0068*/ 	.byte	0x04, 0x17
        /*006a*/ 	.short	(.L_25 - .L_24)
.L_24:
        /*006c*/ 	.word	0x00000000
        /*0070*/ 	.short	0x0000
        /*0072*/ 	.short	0x0000
        /*0074*/ 	.byte	0x00, 0xf4, 0x21, 0x00


	//----- nvinfo : EIATTR_SPARSE_MMA_MASK
	.align		4
.L_25:
        /*0078*/ 	.byte	0x03, 0x50
        /*007a*/ 	.short	0x0000


	//----- nvinfo : EIATTR_MAXREG_COUNT
	.align		4
        /*007c*/ 	.byte	0x03, 0x1b
        /*007e*/ 	.short	0x00ff


	//----- nvinfo : EIATTR_EXIT_INSTR_OFFSETS
	.align		4
        /*0080*/ 	.byte	0x04, 0x1c
        /*0082*/ 	.short	(.L_27 - .L_26)


	//   ....[0]....
.L_26:
        /*0084*/ 	.word	0x00000310


	//----- nvinfo : EIATTR_REQNTID
	.align		4
.L_27:
        /*0088*/ 	.byte	0x04, 0x10
        /*008a*/ 	.short	(.L_29 - .L_28)
.L_28:
        /*008c*/ 	.word	0x00000080
        /*0090*/ 	.word	0x00000001
        /*0094*/ 	.word	0x00000001


	//----- nvinfo : EIATTR_CBANK_PARAM_SIZE
	.align		4
.L_29:
        /*0098*/ 	.byte	0x03, 0x19
        /*009a*/ 	.short	0x0034


	//----- nvinfo : EIATTR_PARAM_CBANK
	.align		4
        /*009c*/ 	.byte	0x04, 0x0a
        /*009e*/ 	.short	(.L_31 - .L_30)
	.align		4
.L_30:
        /*00a0*/ 	.word	index@(.nv.constant0.triton_poi_fused__native_batch_norm_legit_no_training_1)
        /*00a4*/ 	.short	0x0210
        /*00a6*/ 	.short	0x0034


	//----- nvinfo : EIATTR_SW_WAR
	.align		4
.L_31:
        /*00a8*/ 	.byte	0x04, 0x36
        /*00aa*/ 	.short	(.L_33 - .L_32)
.L_32:
        /*00ac*/ 	.word	0x00000008
.L_33:


//--------------------- .nv.callgraph             --------------------------
	.section	.nv.callgraph,"",@"SHT_CUDA_CALLGRAPH"
	.align	4
	.sectionentsize	8
	.align		4
        /*0000*/ 	.word	0x00000000
	.align		4
        /*0004*/ 	.word	0xffffffff
	.align		4
        /*0008*/ 	.word	0x00000000
	.align		4
        /*000c*/ 	.word	0xfffffffe
	.align		4
        /*0010*/ 	.word	0x00000000
	.align		4
        /*0014*/ 	.word	0xfffffffd
	.align		4
        /*0018*/ 	.word	0x00000000
	.align		4
        /*001c*/ 	.word	0xfffffffc


//--------------------- .nv.constant4             --------------------------
	.section	.nv.constant4,"a",@progbits
	.align	8
	.align		8
.nv.constant4:
        /*0000*/ 	.dword	_$_str
	.align		8
        /*0008*/ 	.dword	_$_str_$_2


//--------------------- .text.triton_poi_fused__native_batch_norm_legit_no_training_1 --------------------------
	.section	.text.triton_poi_fused__native_batch_norm_legit_no_training_1,"ax",@progbits
	.align	128
        .global         triton_poi_fused__native_batch_norm_legit_no_training_1
        .type           triton_poi_fused__native_batch_norm_legit_no_training_1,@function
        .size           triton_poi_fused__native_batch_norm_legit_no_training_1,(.L_x_1 - triton_poi_fused__native_batch_norm_legit_no_training_1)
        .other          triton_poi_fused__native_batch_norm_legit_no_training_1,@"STO_CUDA_ENTRY STV_DEFAULT"
triton_poi_fused__native_batch_norm_legit_no_training_1:
.text.triton_poi_fused__native_batch_norm_legit_no_training_1:
[----:B------:R-:W-:Y:S01]  /*0000*/  LDC R1, c[0x0][0x28] ;  /* 0x00000a00ff017b82 */ /* 0x000fe20000000800 */
[----:B------:R-:W1:Y:S07]  /*0010*/  S2R R0, SR_TID.X ;  /* 0x0000000000007919 */ /* 0x000e6e0000002100 */
[----:B------:R-:W2:Y:S01]  /*0020*/  LDC.64 R6, c[0x0][0x220] ;  /* 0x00008800ff067b82 */ /* 0x000ea20000000a00 */
[----:B------:R-:W-:Y:S01]  /*0030*/  ULDC.64 UR4, c[0x0][0x208] ;  /* 0x0000820000047ab9 */ /* 0x000fe20000000a00 */
[----:B------:R-:W3:Y:S06]  /*0040*/  S2R R5, SR_CTAID.X ;  /* 0x0000000000057919 */ /* 0x000eec0000002500 */
[----:B------:R-:W4:Y:S08]  /*0050*/  LDC.64 R8, c[0x0][0x228] ;  /* 0x00008a00ff087b82 */ /* 0x000f300000000a00 */
[----:B------:R-:W5:Y:S01]  /*0060*/  LDC.64 R10, c[0x0][0x230] ;  /* 0x00008c00ff0a7b82 */ /* 0x000f620000000a00 */
[----:B-1----:R-:W-:-:S02]  /*0070*/  SHF.L.U32 R0, R0, 0x1, RZ ;  /* 0x0000000100007819 */ /* 0x002fc400000006ff */
[----:B---3--:R-:W-:Y:S02]  /*0080*/  SHF.R.S32.HI R3, RZ, 0x17, R5 ;  /* 0x00000017ff037819 */ /* 0x008fe40000011405 */
[----:B------:R-:W-:Y:S02]  /*0090*/  LOP3.LUT R0, R0, 0xfe, RZ, 0xc0, !PT ;  /* 0x000000fe00007812 */ /* 0x000fe400078ec0ff */
[----:B------:R-:W-:Y:S02]  /*00a0*/  SGXT R3, R3, 0x1 ;  /* 0x000000010303781a */ /* 0x000fe40000000200 */
[----:B------:R-:W-:Y:S02]  /*00b0*/  LEA R0, R5, R0, 0x8 ;  /* 0x0000000005007211 */ /* 0x000fe400078e40ff */
[----:B------:R-:W1:Y:S02]  /*00c0*/  LDC.64 R4, c[0x0][0x218] ;  /* 0x00008600ff047b82 */ /* 0x000e640000000a00 */
[----:B------:R-:W-:-:S04]  /*00d0*/  LEA.HI R3, R3, R0, RZ, 0x8 ;  /* 0x0000000003037211 */ /* 0x000fc800078f40ff */
[----:B------:R-:W-:-:S04]  /*00e0*/  SHF.R.S32.HI R3, RZ, 0x8, R3 ;  /* 0x00000008ff037819 */ /* 0x000fc80000011403 */
[----:B------:R-:W-:-:S04]  /*00f0*/  LEA.HI R2, R3, R3, RZ, 0x2 ;  /* 0x0000000303027211 */ /* 0x000fc800078f10ff */
[----:B------:R-:W-:-:S04]  /*0100*/  LOP3.LUT R2, R2, 0xfffffffc, RZ, 0xc0, !PT ;  /* 0xfffffffc02027812 */ /* 0x000fc800078ec0ff */
[----:B------:R-:W-:Y:S02]  /*0110*/  IADD3 R13, R3, -R2, RZ ;  /* 0x80000002030d7210 */ /* 0x000fe40007ffe0ff */
[----:B------:R-:W3:Y:S03]  /*0120*/  LDC.64 R2, c[0x0][0x210] ;  /* 0x00008400ff027b82 */ /* 0x000ee60000000a00 */
[----:B--2---:R-:W-:-:S06]  /*0130*/  IMAD.WIDE R6, R13, 0x4, R6 ;  /* 0x000000040d067825 */ /* 0x004fcc00078e0206 */
[----:B------:R-:W2:Y:S01]  /*0140*/  LDG.E.EL R6, desc[UR4][R6.64] ;  /* 0x0000000406067981 */ /* 0x000ea2000c2e1900 */
[----:B-1----:R-:W-:-:S05]  /*0150*/  IMAD.WIDE R4, R13, 0x4, R4 ;  /* 0x000000040d047825 */ /* 0x002fca00078e0204 */
[----:B------:R1:W2:Y:S01]  /*0160*/  LDG.E.EL R12, desc[UR4][R4.64] ;  /* 0x00000004040c7981 */ /* 0x0002a2000c2e1900 */
[----:B---3--:R-:W-:Y:S01]  /*0170*/  IMAD.WIDE R2, R0, 0x4, R2 ;  /* 0x0000000400027825 */ /* 0x008fe200078e0202 */
[----:B------:R-:W-:Y:S01]  /*0180*/  HFMA2.MMA R14, -RZ, RZ, 1.625, 0 ;  /* 0x3e800000ff0e7435 */ /* 0x000fe200000001ff */
[----:B-1----:R-:W1:Y:S04]  /*0190*/  LDC.64 R4, c[0x0][0x238] ;  /* 0x00008e00ff047b82 */ /* 0x002e680000000a00 */
[----:B------:R-:W3:Y:S01]  /*01a0*/  LDG.E.64 R2, desc[UR4][R2.64] ;  /* 0x0000000402027981 */ /* 0x000ee2000c1e1b00 */
[----:B----4-:R-:W-:-:S04]  /*01b0*/  IMAD.WIDE R8, R13, 0x4, R8 ;  /* 0x000000040d087825 */ /* 0x010fc800078e0208 */
[----:B-----5:R-:W-:Y:S02]  /*01c0*/  IMAD.WIDE R10, R13, 0x4, R10 ;  /* 0x000000040d0a7825 */ /* 0x020fe400078e020a */
[----:B------:R-:W4:Y:S04]  /*01d0*/  LDG.E.EL R8, desc[UR4][R8.64] ;  /* 0x0000000408087981 */ /* 0x000f28000c2e1900 */
[----:B------:R-:W4:Y:S01]  /*01e0*/  LDG.E.EL R11, desc[UR4][R10.64] ;  /* 0x000000040a0b7981 */ /* 0x000f22000c2e1900 */
[----:B-1----:R-:W-:-:S04]  /*01f0*/  IMAD.WIDE R4, R0, 0x4, R4 ;  /* 0x0000000400047825 */ /* 0x002fc800078e0204 */
[----:B--2---:R-:W-:-:S04]  /*0200*/  FADD R6, R6, 9.9999997473787516356e-06 ;  /* 0x3727c5ac06067421 */ /* 0x004fc80000000000 */
[----:B------:R-:W1:Y:S02]  /*0210*/  MUFU.SQRT R7, R6 ;  /* 0x0000000600077308 */ /* 0x000e640000002000 */
[C---:B-1----:R-:W-:Y:S02]  /*0220*/  FSETP.GT.AND P0, PT, R7.reuse, 8.50705917302346158658e+37, PT ;  /* 0x7e8000000700780b */ /* 0x042fe40003f04000 */
[----:B------:R-:W-:-:S11]  /*0230*/  FSETP.GEU.AND P1, PT, R7, 1.175494350822287508e-38, PT ;  /* 0x008000000700780b */ /* 0x000fd60003f2e000 */
[----:B------:R-:W-:-:S04]  /*0240*/  @P0 FMUL R7, R7, 0.25 ;  /* 0x3e80000007070820 */ /* 0x000fc80000400000 */
[----:B------:R-:W-:-:S06]  /*0250*/  @!P1 FMUL R7, R7, 16777216 ;  /* 0x4b80000007079820 */ /* 0x000fcc0000400000 */
[----:B------:R-:W1:Y:S01]  /*0260*/  MUFU.RCP R7, R7 ;  /* 0x0000000700077308 */ /* 0x000e620000001000 */
[----:B------:R-:W-:Y:S01]  /*0270*/  FSEL R14, R14, 1, P0 ;  /* 0x3f8000000e0e7808 */ /* 0x000fe20000000000 */
[----:B---3--:R-:W-:-:S04]  /*0280*/  FADD R2, R2, -R12 ;  /* 0x8000000c02027221 */ /* 0x008fc80000000000 */
[----:B------:R-:W-:Y:S01]  /*0290*/  @!P1 FMUL R14, R14, 16777216 ;  /* 0x4b8000000e0e9820 */ /* 0x000fe20000400000 */
[----:B------:R-:W-:-:S03]  /*02a0*/  FADD R3, R3, -R12 ;  /* 0x8000000c03037221 */ /* 0x000fc60000000000 */
[----:B-1----:R-:W-:-:S04]  /*02b0*/  FMUL R14, R7, R14 ;  /* 0x0000000e070e7220 */ /* 0x002fc80000400000 */
[-C--:B------:R-:W-:Y:S01]  /*02c0*/  FMUL R2, R2, R14.reuse ;  /* 0x0000000e02027220 */ /* 0x080fe20000400000 */
[----:B------:R-:W-:-:S03]  /*02d0*/  FMUL R14, R3, R14 ;  /* 0x0000000e030e7220 */ /* 0x000fc60000400000 */
[C-C-:B----4-:R-:W-:Y:S01]  /*02e0*/  FFMA R2, R8.reuse, R2, R11.reuse ;  /* 0x0000000208027223 */ /* 0x150fe2000000000b */
[----:B------:R-:W-:-:S05]  /*02f0*/  FFMA R3, R8, R14, R11 ;  /* 0x0000000e08037223 */ /* 0x000fca000000000b */
[----:B------:R-:W-:Y:S01]  /*0300*/  STG.E.64 desc[UR4][R4.64], R2 ;  /* 0x0000000204007986 */ /* 0x000fe2000c101b04 */
[----:B------:R-:W-:Y:S05]  /*0310*/  EXIT ;  /* 0x000000000000794d */ /* 0x000fea0003800000 */
.L_x_0:
[----:B------:R-:W-:-:S00]  /*0320*/  BRA `(.L_x_0) ;  /* 0xfffffffc00fc7947 */ /* 0x000fc0000383ffff */
[----:B------:R-:W-:-:S00]  /*0330*/  NOP ;  /* 0x0000000000007918 */ /* 0x000fc00000000000 */
        /* <DEDUP_REMOVED lines=12> */
.L_x_1:


//--------------------- .nv.global.init           --------------------------
	.section	.nv.global.init,"aw",@progbits
.nv.global.init:
	.type		_$_str,@object
	.size		_$_str,(_$_str_$_2 - _$_str)
_$_str:
        /*0000*/ 	.byte	0x5f, 0x5f, 0x43, 0x55, 0x44, 0x41, 0x5f, 0x46, 0x54, 0x5a, 0x00
	.type		_$_str_$_2,@object
	.size		_$_str_$_2,(.L_1 - _$_str_$_2)
_$_str_$_2:
        /*000b*/ 	.byte	0x5f, 0x5f, 0x43, 0x55, 0x44, 0x41, 0x5f, 0x50, 0x52, 0x45, 0x43, 0x5f, 0x53, 0x51, 0x52, 0x54
        /*001b*/ 	.byte	0x00
.L_1:


//--------------------- .nv.constant0.triton_poi_fused__native_batch_norm_legit_no_training_1 --------------------------
	.section	.nv.constant0.triton_poi_fused__native_batch_norm_legit_no_training_1,"a",@progbits
	.sectionflags	@""
	.align	4
.nv.constant0.triton_poi_fused__native_batch_norm_legit_no_training_1:
	.zero		580
